//
// Generated by NVIDIA NVVM Compiler
//
// Compiler Build ID: CL-36424714
// Cuda compilation tools, release 13.0, V13.0.88
// Based on NVVM 20.0.0
//

.version 9.0
.target sm_100
.address_size 64

	// .globl	_Z3addPdS_S_i
.extern .func  (.param .b32 func_retval0) vprintf
(
	.param .b64 vprintf_param_0,
	.param .b64 vprintf_param_1
)
;
.global .align 1 .b8 $str[16] = {116, 104, 114, 101, 97, 100, 73, 100, 58, 37, 100, 44, 37, 102, 10};

.visible .entry _Z3addPdS_S_i(
	.param .u64 .ptr .align 1 _Z3addPdS_S_i_param_0,
	.param .u64 .ptr .align 1 _Z3addPdS_S_i_param_1,
	.param .u64 .ptr .align 1 _Z3addPdS_S_i_param_2,
	.param .u32 _Z3addPdS_S_i_param_3
)
{
	.local .align 16 .b8 	__local_depot0[16];
	.reg .b64 	%SP;
	.reg .b64 	%SPL;
	.reg .pred 	%p<2>;
	.reg .b32 	%r<8>;
	.reg .b64 	%rd<15>;
	.reg .b64 	%fd<4>;

	mov.u64 	%SPL, __local_depot0;
	cvta.local.u64 	%SP, %SPL;
	ld.param.u64 	%rd1, [_Z3addPdS_S_i_param_0];
	ld.param.u64 	%rd2, [_Z3addPdS_S_i_param_1];
	ld.param.u64 	%rd3, [_Z3addPdS_S_i_param_2];
	ld.param.u32 	%r2, [_Z3addPdS_S_i_param_3];
	mov.u32 	%r3, %ctaid.x;
	mov.u32 	%r4, %ntid.x;
	mov.u32 	%r5, %tid.x;
	mad.lo.s32 	%r1, %r3, %r4, %r5;
	setp.ge.s32 	%p1, %r1, %r2;
	@%p1 bra 	$L__BB0_2;
	add.u64 	%rd4, %SP, 0;
	add.u64 	%rd5, %SPL, 0;
	cvta.to.global.u64 	%rd6, %rd1;
	cvta.to.global.u64 	%rd7, %rd2;
	cvta.to.global.u64 	%rd8, %rd3;
	mul.wide.s32 	%rd9, %r1, 8;
	add.s64 	%rd10, %rd6, %rd9;
	ld.global.f64 	%fd1, [%rd10];
	add.s64 	%rd11, %rd7, %rd9;
	ld.global.f64 	%fd2, [%rd11];
	add.s64 	%rd12, %rd8, %rd9;
	add.f64 	%fd3, %fd1, %fd2;
	st.global.f64 	[%rd12], %fd3;
	st.local.u32 	[%rd5], %r1;
	st.local.f64 	[%rd5+8], %fd3;
	mov.u64 	%rd13, $str;
	cvta.global.u64 	%rd14, %rd13;
	{ // callseq 0, 0
	.param .b64 param0;
	st.param.b64 	[param0], %rd14;
	.param .b64 param1;
	st.param.b64 	[param1], %rd4;
	.param .b32 retval0;
	call.uni (retval0), 
	vprintf, 
	(
	param0, 
	param1
	);
	ld.param.b32 	%r6, [retval0];
	} // callseq 0
$L__BB0_2:
	ret;

}


// ===== COMPILED SASS (sm_100) =====

	.target	sm_100

	.elftype	@"ET_EXEC"


//--------------------- .note.nv.tkinfo           --------------------------
	.section	.note.nv.tkinfo,"",@"SHT_NOTE"
	.sectionflags	@"SHF_NOTE_NV_TKINFO"
	.tkinfo
        /*0018*/ 	.word	0x00000002
        /*0030*/ 	.string	""
        /*0030*/ 	.string	"ptxas"
        /*0030*/ 	.string	"Cuda compilation tools, release 13.0, V13.0.88"
        /*0030*/ 	.string	"Build cuda_13.0.r13.0/compiler.36424714_0"
        /*0030*/ 	.string	"-arch sm_100 -m 64 "



//--------------------- .note.nv.cuinfo           --------------------------
	.section	.note.nv.cuinfo,"",@"SHT_NOTE"
	.sectionflags	@"SHF_NOTE_NV_CUINFO"
        /*0018*/ 	.short	0x0002
        /*001a*/ 	.short	0x0064
        /*001c*/ 	.short	0x0082
	.zero		2


//--------------------- .nv.info                  --------------------------
	.section	.nv.info,"",@"SHT_CUDA_INFO"
	.align	4


	//----- nvinfo : EIATTR_REGCOUNT
	.align		4
        /*0000*/ 	.byte	0x04, 0x2f
        /*0002*/ 	.short	(.L_2 - .L_1)
	.align		4
.L_1:
        /*0004*/ 	.word	index@(_Z3addPdS_S_i)
        /*0008*/ 	.word	0x00000018


	//----- nvinfo : EIATTR_FRAME_SIZE
	.align		4
.L_2:
        /*000c*/ 	.byte	0x04, 0x11
        /*000e*/ 	.short	(.L_4 - .L_3)
	.align		4
.L_3:
        /*0010*/ 	.word	index@(_Z3addPdS_S_i)
        /*0014*/ 	.word	0x00000010


	//----- nvinfo : EIATTR_MIN_STACK_SIZE
	.align		4
.L_4:
        /*0018*/ 	.byte	0x04, 0x12
        /*001a*/ 	.short	(.L_6 - .L_5)
	.align		4
.L_5:
        /*001c*/ 	.word	index@(_Z3addPdS_S_i)
        /*0020*/ 	.word	0x00000010
.L_6:


//--------------------- .nv.compat                --------------------------
	.section	.nv.compat,"",@"SHT_CUDA_COMPAT_INFO"
	.align	4
        /*0000*/ 	.byte	0x02, 0x09, 0x00, 0x00, 0x02, 0x02, 0x01, 0x00, 0x02, 0x05, 0x05, 0x00, 0x03, 0x07, 0x01, 0x01
        /*0010*/ 	.byte	0x02, 0x03, 0x00, 0x00, 0x02, 0x06, 0x01, 0x00, 0x04, 0x0b, 0x08, 0x00, 0x01, 0x00, 0x00, 0x00
        /*0020*/ 	.byte	0x00, 0x00, 0x00, 0x00


//--------------------- .nv.info._Z3addPdS_S_i    --------------------------
	.section	.nv.info._Z3addPdS_S_i,"",@"SHT_CUDA_INFO"
	.sectionflags	@""
	.align	4


	//----- nvinfo : EIATTR_CUDA_API_VERSION
	.align		4
        /*0000*/ 	.byte	0x04, 0x37
        /*0002*/ 	.short	(.L_8 - .L_7)
.L_7:
        /*0004*/ 	.word	0x00000082


	//----- nvinfo : EIATTR_KPARAM_INFO
	.align		4
.L_8:
        /*0008*/ 	.byte	0x04, 0x17
        /*000a*/ 	.short	(.L_10 - .L_9)
.L_9:
        /*000c*/ 	.word	0x00000000
        /*0010*/ 	.short	0x0003
        /*0012*/ 	.short	0x0018
        /*0014*/ 	.byte	0x00, 0xf0, 0x11, 0x00


	//----- nvinfo : EIATTR_KPARAM_INFO
	.align		4
.L_10:
        /*0018*/ 	.byte	0x04, 0x17
        /*001a*/ 	.short	(.L_12 - .L_11)
.L_11:
        /*001c*/ 	.word	0x00000000
        /*0020*/ 	.short	0x0002
        /*0022*/ 	.short	0x0010
        /*0024*/ 	.byte	0x00, 0xf5, 0x21, 0x00


	//----- nvinfo : EIATTR_KPARAM_INFO
	.align		4
.L_12:
        /*0028*/ 	.byte	0x04, 0x17
        /*002a*/ 	.short	(.L_14 - .L_13)
.L_13:
        /*002c*/ 	.word	0x00000000
        /*0030*/ 	.short	0x0001
        /*0032*/ 	.short	0x0008
        /*0034*/ 	.byte	0x00, 0xf5, 0x21, 0x00


	//----- nvinfo : EIATTR_KPARAM_INFO
	.align		4
.L_14:
        /*0038*/ 	.byte	0x04, 0x17
        /*003a*/ 	.short	(.L_16 - .L_15)
.L_15:
        /*003c*/ 	.word	0x00000000
        /*0040*/ 	.short	0x0000
        /*0042*/ 	.short	0x0000
        /*0044*/ 	.byte	0x00, 0xf5, 0x21, 0x00


	//----- nvinfo : EIATTR_SPARSE_MMA_MASK
	.align		4
.L_16:
        /*0048*/ 	.byte	0x03, 0x50
        /*004a*/ 	.short	0x0000


	//----- nvinfo : EIATTR_MAXREG_COUNT
	.align		4
        /*004c*/ 	.byte	0x03, 0x1b
        /*004e*/ 	.short	0x00ff


	//----- nvinfo : EIATTR_EXTERNS
	.align		4
        /*0050*/ 	.byte	0x04, 0x0f
        /*0052*/ 	.short	(.L_18 - .L_17)


	//   ....[0]....
	.align		4
.L_17:
        /*0054*/ 	.word	index@(vprintf)


	//----- nvinfo : EIATTR_MERCURY_ISA_VERSION
	.align		4
.L_18:
        /*0058*/ 	.byte	0x03, 0x5f
        /*005a*/ 	.short	0x0101


	//----- nvinfo : EIATTR_VRC_CTA_INIT_COUNT
	.align		4
        /*005c*/ 	.byte	0x02, 0x4a
	.zero		1
	.zero		1


	//----- nvinfo : EIATTR_SYSCALL_OFFSETS
	.align		4
        /*0060*/ 	.byte	0x04, 0x46
        /*0062*/ 	.short	(.L_20 - .L_19)


	//   ....[0]....
.L_19:
        /*0064*/ 	.word	0x00000200


	//----- nvinfo : EIATTR_EXIT_INSTR_OFFSETS
	.align		4
.L_20:
        /*0068*/ 	.byte	0x04, 0x1c
        /*006a*/ 	.short	(.L_22 - .L_21)


	//   ....[0]....
.L_21:
        /*006c*/ 	.word	0x000000c0


	//   ....[1]....
        /*0070*/ 	.word	0x00000210


	//----- nvinfo : EIATTR_CRS_STACK_SIZE
	.align		4
.L_22:
        /*0074*/ 	.byte	0x04, 0x1e
        /*0076*/ 	.short	(.L_24 - .L_23)
.L_23:
        /*0078*/ 	.word	0x00000000


	//----- nvinfo : EIATTR_CBANK_PARAM_SIZE
	.align		4
.L_24:
        /*007c*/ 	.byte	0x03, 0x19
        /*007e*/ 	.short	0x001c


	//----- nvinfo : EIATTR_PARAM_CBANK
	.align		4
        /*0080*/ 	.byte	0x04, 0x0a
        /*0082*/ 	.short	(.L_26 - .L_25)
	.align		4
.L_25:
        /*0084*/ 	.word	index@(.nv.constant0._Z3addPdS_S_i)
        /*0088*/ 	.short	0x0380
        /*008a*/ 	.short	0x001c


	//----- nvinfo : EIATTR_SW_WAR
	.align		4
.L_26:
        /*008c*/ 	.byte	0x04, 0x36
        /*008e*/ 	.short	(.L_28 - .L_27)
.L_27:
        /*0090*/ 	.word	0x00000008
.L_28:


//--------------------- .nv.callgraph             --------------------------
	.section	.nv.callgraph,"",@"SHT_CUDA_CALLGRAPH"
	.align	4
	.sectionentsize	8
	.align		4
        /*0000*/ 	.word	0x00000000
	.align		4
        /*0004*/ 	.word	0xffffffff
	.align		4
        /*0008*/ 	.word	index@(_Z3addPdS_S_i)
	.align		4
        /*000c*/ 	.word	index@(vprintf)
	.align		4
        /*0010*/ 	.word	0x00000000
	.align		4
        /*0014*/ 	.word	0xfffffffe
	.align		4
        /*0018*/ 	.word	0x00000000
	.align		4
        /*001c*/ 	.word	0xfffffffd
	.align		4
        /*0020*/ 	.word	0x00000000
	.align		4
        /*0024*/ 	.word	0xfffffffc


//--------------------- .nv.constant4             --------------------------
	.section	.nv.constant4,"a",@progbits
	.align	8
	.align		8
.nv.constant4:
        /*0000*/ 	.dword	vprintf
	.align		8
        /*0008*/ 	.dword	$str


//--------------------- .text._Z3addPdS_S_i       --------------------------
	.section	.text._Z3addPdS_S_i,"ax",@progbits
	.align	128
        .global         _Z3addPdS_S_i
        .type           _Z3addPdS_S_i,@function
        .size           _Z3addPdS_S_i,(.L_x_2 - _Z3addPdS_S_i)
        .other          _Z3addPdS_S_i,@"STO_CUDA_ENTRY STV_DEFAULT"
_Z3addPdS_S_i:
.text._Z3addPdS_S_i:
[----:B------:R-:W0:Y:S01]  /*0000*/  LDC R1, c[0x0][0x37c] ;  /* 0x0000df00ff017b82 */ /* 0x000e220000000800 */
[----:B------:R-:W1:Y:S01]  /*0010*/  S2R R3, SR_TID.X ;  /* 0x0000000000037919 */ /* 0x000e620000002100 */
[----:B------:R-:W2:Y:S06]  /*0020*/  LDCU UR5, c[0x0][0x2fc] ;  /* 0x00005f80ff0577ac */ /* 0x000eac0008000800 */
[----:B------:R-:W1:Y:S01]  /*0030*/  S2UR UR6, SR_CTAID.X ;  /* 0x00000000000679c3 */ /* 0x000e620000002500 */
[----:B0-----:R-:W-:Y:S01]  /*0040*/  VIADD R1, R1, 0xfffffff0 ;  /* 0xfffffff001017836 */ /* 0x001fe20000000000 */
[----:B------:R-:W0:Y:S01]  /*0050*/  LDCU UR7, c[0x0][0x398] ;  /* 0x00007300ff0777ac */ /* 0x000e220008000800 */
[----:B------:R-:W3:Y:S05]  /*0060*/  LDCU UR4, c[0x0][0x2f8] ;  /* 0x00005f00ff0477ac */ /* 0x000eea0008000800 */
[----:B------:R-:W1:Y:S01]  /*0070*/  LDC R0, c[0x0][0x360] ;  /* 0x0000d800ff007b82 */ /* 0x000e620000000800 */
[----:B---3--:R-:W-:-:S05]  /*0080*/  IADD3 R6, P1, PT, R1, UR4, RZ ;  /* 0x0000000401067c10 */ /* 0x008fca000ff3e0ff */
[----:B--2---:R-:W-:Y:S02]  /*0090*/  IMAD.X R7, RZ, RZ, UR5, P1 ;  /* 0x00000005ff077e24 */ /* 0x004fe400088e06ff */
[----:B-1----:R-:W-:-:S05]  /*00a0*/  IMAD R0, R0, UR6, R3 ;  /* 0x0000000600007c24 */ /* 0x002fca000f8e0203 */
[----:B0-----:R-:W-:-:S13]  /*00b0*/  ISETP.GE.AND P0, PT, R0, UR7, PT ;  /* 0x0000000700007c0c */ /* 0x001fda000bf06270 */
[----:B------:R-:W-:Y:S05]  /*00c0*/  @P0 EXIT ;  /* 0x000000000000094d */ /* 0x000fea0003800000 */
[----:B------:R-:W0:Y:S01]  /*00d0*/  LDC.64 R4, c[0x0][0x380] ;  /* 0x0000e000ff047b82 */ /* 0x000e220000000a00 */
[----:B------:R-:W1:Y:S07]  /*00e0*/  LDCU.64 UR4, c[0x0][0x358] ;  /* 0x00006b00ff0477ac */ /* 0x000e6e0008000a00 */
[----:B------:R-:W2:Y:S08]  /*00f0*/  LDC.64 R2, c[0x0][0x388] ;  /* 0x0000e200ff027b82 */ /* 0x000eb00000000a00 */
[----:B------:R-:W3:Y:S01]  /*0100*/  LDC.64 R8, c[0x0][0x390] ;  /* 0x0000e400ff087b82 */ /* 0x000ee20000000a00 */
[----:B------:R-:W-:Y:S01]  /*0110*/  MOV R12, 0x0 ;  /* 0x00000000000c7802 */ /* 0x000fe20000000f00 */
[----:B------:R-:W4:Y:S01]  /*0120*/  LDCU.64 UR6, c[0x4][0x8] ;  /* 0x01000100ff0677ac */ /* 0x000f220008000a00 */
[----:B0-----:R-:W-:-:S06]  /*0130*/  IMAD.WIDE R4, R0, 0x8, R4 ;  /* 0x0000000800047825 */ /* 0x001fcc00078e0204 */
[----:B-1----:R-:W5:Y:S01]  /*0140*/  LDG.E.64 R4, desc[UR4][R4.64] ;  /* 0x0000000404047981 */ /* 0x002f62000c1e1b00 */
[----:B--2---:R-:W-:-:S06]  /*0150*/  IMAD.WIDE R2, R0, 0x8, R2 ;  /* 0x0000000800027825 */ /* 0x004fcc00078e0202 */
[----:B------:R-:W5:Y:S01]  /*0160*/  LDG.E.64 R2, desc[UR4][R2.64] ;  /* 0x0000000402027981 */ /* 0x000f62000c1e1b00 */
[----:B---3--:R-:W-:Y:S01]  /*0170*/  IMAD.WIDE R8, R0, 0x8, R8 ;  /* 0x0000000800087825 */ /* 0x008fe200078e0208 */
[----:B------:R-:W0:Y:S02]  /*0180*/  LDC.64 R12, c[0x4][R12] ;  /* 0x010000000c0c7b82 */ /* 0x000e240000000a00 */
[----:B------:R1:W-:Y:S01]  /*0190*/  STL [R1], R0 ;  /* 0x0000000001007387 */ /* 0x0003e20000100800 */
[----:B-----5:R-:W-:-:S07]  /*01a0*/  DADD R10, R4, R2 ;  /* 0x00000000040a7229 */ /* 0x020fce0000000002 */
[----:B------:R1:W-:Y:S04]  /*01b0*/  STL.64 [R1+0x8], R10 ;  /* 0x0000080a01007387 */ /* 0x0003e80000100a00 */
[----:B------:R1:W-:Y:S01]  /*01c0*/  STG.E.64 desc[UR4][R8.64], R10 ;  /* 0x0000000a08007986 */ /* 0x0003e2000c101b04 */
[----:B----4-:R-:W-:Y:S02]  /*01d0*/  MOV R4, UR6 ;  /* 0x0000000600047c02 */ /* 0x010fe40008000f00 */
[----:B0-----:R-:W-:-:S07]  /*01e0*/  MOV R5, UR7 ;  /* 0x0000000700057c02 */ /* 0x001fce0008000f00 */
[----:B------:R-:W-:-:S07]  /*01f0*/  LEPC R20, `(.L_x_0) ;  /* 0x000000001014794e */ /* 0x000fce0000000000 */
[----:B-1----:R-:W-:Y:S05]  /*0200*/  CALL.ABS.NOINC R12 ;  /* 0x000000000c007343 */ /* 0x002fea0003c00000 */
.L_x_0:
[----:B------:R-:W-:Y:S05]  /*0210*/  EXIT ;  /* 0x000000000000794d */ /* 0x000fea0003800000 */
.L_x_1:
[----:B------:R-:W-:-:S00]  /*0220*/  BRA `(.L_x_1) ;  /* 0xfffffffc00fc7947 */ /* 0x000fc0000383ffff */
[----:B------:R-:W-:-:S00]  /*0230*/  NOP ;  /* 0x0000000000007918 */ /* 0x000fc00000000000 */
        /* <DEDUP_REMOVED lines=12> */
.L_x_2:


//--------------------- .nv.global.init           --------------------------
	.section	.nv.global.init,"aw",@progbits
.nv.global.init:
	.type		$str,@object
	.size		$str,(.L_0 - $str)
$str:
        /*0000*/ 	.byte	0x74, 0x68, 0x72, 0x65, 0x61, 0x64, 0x49, 0x64, 0x3a, 0x25, 0x64, 0x2c, 0x25, 0x66, 0x0a, 0x00
.L_0:


//--------------------- .nv.shared.reserved.0     --------------------------
	.section	.nv.shared.reserved.0,"aw",@nobits
	.weak		__nv_reservedSMEM_offset_0_alias
	.size		__nv_reservedSMEM_offset_0_alias, 0, 64
	.other		__nv_reservedSMEM_offset_0_alias,@"STO_CUDA_RESERVED_SHARED STV_DEFAULT"
__nv_reservedSMEM_offset_0_alias:
	.zero		0
	.zero		64


//--------------------- .nv.constant0._Z3addPdS_S_i --------------------------
	.section	.nv.constant0._Z3addPdS_S_i,"a",@progbits
	.sectionflags	@""
	.align	4
.nv.constant0._Z3addPdS_S_i:
	.zero		924


//--------------------- SYMBOLS --------------------------

	.type		.nv.reservedSmem.offset0,@object
	.size		.nv.reservedSmem.offset0,0x4
	.type		vprintf,@function
